	.headerflags	@"EF_CUDA_TEXMODE_UNIFIED EF_CUDA_64BIT_ADDRESS EF_CUDA_ACCELERATORS EF_CUDA_SM90 EF_CUDA_VIRTUAL_SM(EF_CUDA_SM90)"
	.elftype	@"ET_EXEC"


//--------------------- .nv.info                  --------------------------
	.section	.nv.info,"",@"SHT_CUDA_INFO"
	.align	4


	//----- nvinfo : EIATTR_REGCOUNT
	.align		4
        /*0000*/ 	.byte	0x04, 0x2f
        /*0002*/ 	.short	(.L_1 - .L_0)
	.align		4
.L_0:
        /*0004*/ 	.word	index@(triton_poi_fused_convolution_relu_32)
        /*0008*/ 	.word	0x00000012


	//----- nvinfo : EIATTR_MIN_STACK_SIZE
	.align		4
.L_1:
        /*000c*/ 	.byte	0x04, 0x12
        /*000e*/ 	.short	(.L_3 - .L_2)
	.align		4
.L_2:
        /*0010*/ 	.word	index@(triton_poi_fused_convolution_relu_32)
        /*0014*/ 	.word	0x00000000


	//----- nvinfo : EIATTR_FRAME_SIZE
	.align		4
.L_3:
        /*0018*/ 	.byte	0x04, 0x11
        /*001a*/ 	.short	(.L_5 - .L_4)
	.align		4
.L_4:
        /*001c*/ 	.word	index@(triton_poi_fused_convolution_relu_32)
        /*0020*/ 	.word	0x00000000


	//----- nvinfo : EIATTR_MIN_STACK_SIZE
	.align		4
.L_5:
        /*0024*/ 	.byte	0x04, 0x12
        /*0026*/ 	.short	(.L_7 - .L_6)
	.align		4
.L_6:
        /*0028*/ 	.word	index@(triton_poi_fused_convolution_relu_32)
        /*002c*/ 	.word	0x00000000
.L_7:


//--------------------- .nv.info.triton_poi_fused_convolution_relu_32 --------------------------
	.section	.nv.info.triton_poi_fused_convolution_relu_32,"",@"SHT_CUDA_INFO"
	.sectionflags	@""
	.align	4


	//----- nvinfo : EIATTR_CUDA_API_VERSION
	.align		4
        /*0000*/ 	.byte	0x04, 0x37
        /*0002*/ 	.short	(.L_9 - .L_8)
.L_8:
        /*0004*/ 	.word	0x0000007c


	//----- nvinfo : EIATTR_KPARAM_INFO
	.align		4
.L_9:
        /*0008*/ 	.byte	0x04, 0x17
        /*000a*/ 	.short	(.L_11 - .L_10)
.L_10:
        /*000c*/ 	.word	0x00000000
        /*0010*/ 	.short	0x0002
        /*0012*/ 	.short	0x0010
        /*0014*/ 	.byte	0x00, 0xf0, 0x11, 0x00


	//----- nvinfo : EIATTR_KPARAM_INFO
	.align		4
.L_11:
        /*0018*/ 	.byte	0x04, 0x17
        /*001a*/ 	.short	(.L_13 - .L_12)
.L_12:
        /*001c*/ 	.word	0x00000000
        /*0020*/ 	.short	0x0001
        /*0022*/ 	.short	0x0008
        /*0024*/ 	.byte	0x00, 0xf4, 0x21, 0x00


	//----- nvinfo : EIATTR_KPARAM_INFO
	.align		4
.L_13:
        /*0028*/ 	.byte	0x04, 0x17
        /*002a*/ 	.short	(.L_15 - .L_14)
.L_14:
        /*002c*/ 	.word	0x00000000
        /*0030*/ 	.short	0x0000
        /*0032*/ 	.short	0x0000
        /*0034*/ 	.byte	0x00, 0xf4, 0x21, 0x00


	//----- nvinfo : EIATTR_SPARSE_MMA_MASK
	.align		4
.L_15:
        /*0038*/ 	.byte	0x03, 0x50
        /*003a*/ 	.short	0x0000


	//----- nvinfo : EIATTR_MAXREG_COUNT
	.align		4
        /*003c*/ 	.byte	0x03, 0x1b
        /*003e*/ 	.short	0x00ff


	//----- nvinfo : EIATTR_EXIT_INSTR_OFFSETS
	.align		4
        /*0040*/ 	.byte	0x04, 0x1c
        /*0042*/ 	.short	(.L_17 - .L_16)


	//   ....[0]....
.L_16:
        /*0044*/ 	.word	0x00000360


	//----- nvinfo : EIATTR_REQNTID
	.align		4
.L_17:
        /*0048*/ 	.byte	0x04, 0x10
        /*004a*/ 	.short	(.L_19 - .L_18)
.L_18:
        /*004c*/ 	.word	0x00000080
        /*0050*/ 	.word	0x00000001
        /*0054*/ 	.word	0x00000001


	//----- nvinfo : EIATTR_CBANK_PARAM_SIZE
	.align		4
.L_19:
        /*0058*/ 	.byte	0x03, 0x19
        /*005a*/ 	.short	0x0014


	//----- nvinfo : EIATTR_PARAM_CBANK
	.align		4
        /*005c*/ 	.byte	0x04, 0x0a
        /*005e*/ 	.short	(.L_21 - .L_20)
	.align		4
.L_20:
        /*0060*/ 	.word	index@(.nv.constant0.triton_poi_fused_convolution_relu_32)
        /*0064*/ 	.short	0x0210
        /*0066*/ 	.short	0x0014


	//----- nvinfo : EIATTR_SW_WAR
	.align		4
.L_21:
        /*0068*/ 	.byte	0x04, 0x36
        /*006a*/ 	.short	(.L_23 - .L_22)
.L_22:
        /*006c*/ 	.word	0x00000008
.L_23:


//--------------------- .nv.callgraph             --------------------------
	.section	.nv.callgraph,"",@"SHT_CUDA_CALLGRAPH"
	.align	4
	.sectionentsize	8
	.align		4
        /*0000*/ 	.word	0x00000000
	.align		4
        /*0004*/ 	.word	0xffffffff
	.align		4
        /*0008*/ 	.word	0x00000000
	.align		4
        /*000c*/ 	.word	0xfffffffe
	.align		4
        /*0010*/ 	.word	0x00000000
	.align		4
        /*0014*/ 	.word	0xfffffffd
	.align		4
        /*0018*/ 	.word	0x00000000
	.align		4
        /*001c*/ 	.word	0xfffffffc


//--------------------- .text.triton_poi_fused_convolution_relu_32 --------------------------
	.section	.text.triton_poi_fused_convolution_relu_32,"ax",@progbits
	.align	128
        .global         triton_poi_fused_convolution_relu_32
        .type           triton_poi_fused_convolution_relu_32,@function
        .size           triton_poi_fused_convolution_relu_32,(.L_x_1 - triton_poi_fused_convolution_relu_32)
        .other          triton_poi_fused_convolution_relu_32,@"STO_CUDA_ENTRY STV_DEFAULT"
triton_poi_fused_convolution_relu_32:
.text.triton_poi_fused_convolution_relu_32:
[----:B------:R-:W-:Y:S01]  /*0000*/  LDC R1, c[0x0][0x28] ;  /* 0x00000a00ff017b82 */ /* 0x000fe20000000800 */
[----:B------:R-:W1:Y:S07]  /*0010*/  S2R R0, SR_TID.X ;  /* 0x0000000000007919 */ /* 0x000e6e0000002100 */
[----:B------:R-:W2:Y:S01]  /*0020*/  LDC.64 R2, c[0x0][0x218] ;  /* 0x00008600ff027b82 */ /* 0x000ea20000000a00 */
[----:B------:R-:W-:Y:S01]  /*0030*/  ULDC.64 UR4, c[0x0][0x208] ;  /* 0x0000820000047ab9 */ /* 0x000fe20000000a00 */
[----:B------:R-:W3:Y:S06]  /*0040*/  S2R R5, SR_CTAID.X ;  /* 0x0000000000057919 */ /* 0x000eec0000002500 */
[----:B------:R-:W4:Y:S01]  /*0050*/  LDC.64 R8, c[0x0][0x210] ;  /* 0x00008400ff087b82 */ /* 0x000f220000000a00 */
[----:B-1----:R-:W-:Y:S01]  /*0060*/  IMAD.SHL.U32 R0, R0, 0x4, RZ ;  /* 0x0000000400007824 */ /* 0x002fe200078e00ff */
[----:B---3--:R-:W-:-:S04]  /*0070*/  SHF.R.S32.HI R4, RZ, 0x15, R5 ;  /* 0x00000015ff047819 */ /* 0x008fc80000011405 */
[----:B------:R-:W-:Y:S02]  /*0080*/  LOP3.LUT R0, R0, 0x1fc, RZ, 0xc0, !PT ;  /* 0x000001fc00007812 */ /* 0x000fe400078ec0ff */
[----:B------:R-:W-:-:S03]  /*0090*/  SGXT R4, R4, 0x1 ;  /* 0x000000010404781a */ /* 0x000fc60000000200 */
[----:B------:R-:W-:-:S04]  /*00a0*/  IMAD R5, R5, 0x400, R0 ;  /* 0x0000040005057824 */ /* 0x000fc800078e0200 */
[----:B----4-:R-:W-:Y:S01]  /*00b0*/  IMAD.WIDE R8, R5, 0x4, R8 ;  /* 0x0000000405087825 */ /* 0x010fe200078e0208 */
[----:B------:R-:W-:-:S04]  /*00c0*/  LEA.HI R4, R4, R5, RZ, 0xc ;  /* 0x0000000504047211 */ /* 0x000fc800078f60ff */
[----:B------:R-:W-:Y:S01]  /*00d0*/  SHF.R.S32.HI R0, RZ, 0xc, R4 ;  /* 0x0000000cff007819 */ /* 0x000fe20000011404 */
[----:B------:R-:W-:-:S03]  /*00e0*/  VIADD R4, R4, 0x200 ;  /* 0x0000020004047836 */ /* 0x000fc60000000000 */
[----:B------:R-:W-:Y:S02]  /*00f0*/  LEA.HI R6, R0, R0, RZ, 0x5 ;  /* 0x0000000000067211 */ /* 0x000fe400078f28ff */
[----:B------:R-:W-:Y:S02]  /*0100*/  SHF.R.S32.HI R4, RZ, 0xc, R4 ;  /* 0x0000000cff047819 */ /* 0x000fe40000011404 */
[----:B------:R-:W-:Y:S02]  /*0110*/  LOP3.LUT R7, R6, 0xffffffe0, RZ, 0xc0, !PT ;  /* 0xffffffe006077812 */ /* 0x000fe400078ec0ff */
[----:B------:R-:W-:-:S03]  /*0120*/  LEA.HI R6, R4, R4, RZ, 0x5 ;  /* 0x0000000404067211 */ /* 0x000fc600078f28ff */
[----:B------:R-:W-:Y:S01]  /*0130*/  IMAD.IADD R7, R0, 0x1, -R7 ;  /* 0x0000000100077824 */ /* 0x000fe200078e0a07 */
[----:B------:R-:W-:-:S03]  /*0140*/  LOP3.LUT R13, R6, 0xffffffe0, RZ, 0xc0, !PT ;  /* 0xffffffe0060d7812 */ /* 0x000fc600078ec0ff */
[----:B--2---:R-:W-:-:S04]  /*0150*/  IMAD.WIDE R10, R7, 0x4, R2 ;  /* 0x00000004070a7825 */ /* 0x004fc800078e0202 */
[----:B------:R-:W-:Y:S02]  /*0160*/  IMAD.IADD R13, R4, 0x1, -R13 ;  /* 0x00000001040d7824 */ /* 0x000fe400078e0a0d */
[----:B------:R-:W2:Y:S02]  /*0170*/  LDG.E.128 R4, desc[UR4][R8.64] ;  /* 0x0000000408047981 */ /* 0x000ea4000c1e1d00 */
[----:B------:R-:W-:Y:S02]  /*0180*/  IMAD.WIDE R2, R13, 0x4, R2 ;  /* 0x000000040d027825 */ /* 0x000fe400078e0202 */
[----:B------:R-:W2:Y:S04]  /*0190*/  LDG.E.EL R10, desc[UR4][R10.64] ;  /* 0x000000040a0a7981 */ /* 0x000ea8000c2e1900 */
[----:B------:R-:W3:Y:S04]  /*01a0*/  LDG.E.EL R2, desc[UR4][R2.64] ;  /* 0x0000000402027981 */ /* 0x000ee8000c2e1900 */
[----:B------:R-:W3:Y:S01]  /*01b0*/  LDG.E.128 R12, desc[UR4][R8.64+0x800] ;  /* 0x00080004080c7981 */ /* 0x000ee2000c1e1d00 */
[CC--:B--2---:R-:W-:Y:S01]  /*01c0*/  FSETP.GEU.AND P6, PT, R5.reuse, -R10.reuse, PT ;  /* 0x8000000a0500720b */ /* 0x0c4fe20003fce000 */
[--C-:B------:R-:W-:Y:S01]  /*01d0*/  FADD R5, R5, R10.reuse ;  /* 0x0000000a05057221 */ /* 0x100fe20000000000 */
[CC--:B------:R-:W-:Y:S01]  /*01e0*/  FSETP.GEU.AND P0, PT, R6.reuse, -R10.reuse, PT ;  /* 0x8000000a0600720b */ /* 0x0c0fe20003f0e000 */
[--C-:B------:R-:W-:Y:S01]  /*01f0*/  FADD R6, R6, R10.reuse ;  /* 0x0000000a06067221 */ /* 0x100fe20000000000 */
[C---:B------:R-:W-:Y:S01]  /*0200*/  FSETP.GEU.AND P1, PT, R7.reuse, -R10, PT ;  /* 0x8000000a0700720b */ /* 0x040fe20003f2e000 */
[----:B------:R-:W-:Y:S01]  /*0210*/  FADD R7, R7, R10 ;  /* 0x0000000a07077221 */ /* 0x000fe20000000000 */
[----:B------:R-:W-:-:S02]  /*0220*/  SEL R5, R5, RZ, P6 ;  /* 0x000000ff05057207 */ /* 0x000fc40003000000 */
[CC--:B---3--:R-:W-:Y:S01]  /*0230*/  FSETP.GEU.AND P3, PT, R13.reuse, -R2.reuse, PT ;  /* 0x800000020d00720b */ /* 0x0c8fe20003f6e000 */
[--C-:B------:R-:W-:Y:S01]  /*0240*/  FADD R13, R13, R2.reuse ;  /* 0x000000020d0d7221 */ /* 0x100fe20000000000 */
[CC--:B------:R-:W-:Y:S01]  /*0250*/  FSETP.GEU.AND P4, PT, R14.reuse, -R2.reuse, PT ;  /* 0x800000020e00720b */ /* 0x0c0fe20003f8e000 */
[--C-:B------:R-:W-:Y:S01]  /*0260*/  FADD R14, R14, R2.reuse ;  /* 0x000000020e0e7221 */ /* 0x100fe20000000000 */
[C---:B------:R-:W-:Y:S01]  /*0270*/  FSETP.GEU.AND P5, PT, R15.reuse, -R2, PT ;  /* 0x800000020f00720b */ /* 0x040fe20003fae000 */
[----:B------:R-:W-:Y:S01]  /*0280*/  FADD R15, R15, R2 ;  /* 0x000000020f0f7221 */ /* 0x000fe20000000000 */
[C---:B------:R-:W-:Y:S01]  /*0290*/  FSETP.GEU.AND P2, PT, R4.reuse, -R10, PT ;  /* 0x8000000a0400720b */ /* 0x040fe20003f4e000 */
[----:B------:R-:W-:Y:S01]  /*02a0*/  FADD R4, R4, R10 ;  /* 0x0000000a04047221 */ /* 0x000fe20000000000 */
[C---:B------:R-:W-:Y:S01]  /*02b0*/  FSETP.GEU.AND P6, PT, R12.reuse, -R2, PT ;  /* 0x800000020c00720b */ /* 0x040fe20003fce000 */
[----:B------:R-:W-:Y:S01]  /*02c0*/  FADD R2, R12, R2 ;  /* 0x000000020c027221 */ /* 0x000fe20000000000 */
[----:B------:R-:W-:-:S02]  /*02d0*/  SEL R6, R6, RZ, P0 ;  /* 0x000000ff06067207 */ /* 0x000fc40000000000 */
[----:B------:R-:W-:Y:S02]  /*02e0*/  SEL R7, R7, RZ, P1 ;  /* 0x000000ff07077207 */ /* 0x000fe40000800000 */
[----:B------:R-:W-:Y:S02]  /*02f0*/  SEL R4, R4, RZ, P2 ;  /* 0x000000ff04047207 */ /* 0x000fe40001000000 */
[----:B------:R-:W-:Y:S02]  /*0300*/  SEL R13, R13, RZ, P3 ;  /* 0x000000ff0d0d7207 */ /* 0x000fe40001800000 */
[----:B------:R-:W-:Y:S01]  /*0310*/  SEL R14, R14, RZ, P4 ;  /* 0x000000ff0e0e7207 */ /* 0x000fe20002000000 */
[----:B------:R-:W-:Y:S01]  /*0320*/  STG.E.128 desc[UR4][R8.64], R4 ;  /* 0x0000000408007986 */ /* 0x000fe2000c101d04 */
[----:B------:R-:W-:Y:S02]  /*0330*/  SEL R15, R15, RZ, P5 ;  /* 0x000000ff0f0f7207 */ /* 0x000fe40002800000 */
[----:B------:R-:W-:-:S05]  /*0340*/  SEL R12, R2, RZ, P6 ;  /* 0x000000ff020c7207 */ /* 0x000fca0003000000 */
[----:B------:R-:W-:Y:S01]  /*0350*/  STG.E.128 desc[UR4][R8.64+0x800], R12 ;  /* 0x0008000c08007986 */ /* 0x000fe2000c101d04 */
[----:B------:R-:W-:Y:S05]  /*0360*/  EXIT ;  /* 0x000000000000794d */ /* 0x000fea0003800000 */
.L_x_0:
[----:B------:R-:W-:-:S00]  /*0370*/  BRA `(.L_x_0) ;  /* 0xfffffffc00fc7947 */ /* 0x000fc0000383ffff */
[----:B------:R-:W-:-:S00]  /*0380*/  NOP ;  /* 0x0000000000007918 */ /* 0x000fc00000000000 */
[----:B------:R-:W-:-:S00]  /*0390*/  NOP ;  /* 0x0000000000007918 */ /* 0x000fc00000000000 */
[----:B------:R-:W-:-:S00]  /*03a0*/  NOP ;  /* 0x0000000000007918 */ /* 0x000fc00000000000 */
[----:B------:R-:W-:-:S00]  /*03b0*/  NOP ;  /* 0x0000000000007918 */ /* 0x000fc00000000000 */
[----:B------:R-:W-:-:S00]  /*03c0*/  NOP ;  /* 0x0000000000007918 */ /* 0x000fc00000000000 */
[----:B------:R-:W-:-:S00]  /*03d0*/  NOP ;  /* 0x0000000000007918 */ /* 0x000fc00000000000 */
[----:B------:R-:W-:-:S00]  /*03e0*/  NOP ;  /* 0x0000000000007918 */ /* 0x000fc00000000000 */
[----:B------:R-:W-:-:S00]  /*03f0*/  NOP ;  /* 0x0000000000007918 */ /* 0x000fc00000000000 */
.L_x_1:


//--------------------- .nv.constant0.triton_poi_fused_convolution_relu_32 --------------------------
	.section	.nv.constant0.triton_poi_fused_convolution_relu_32,"a",@progbits
	.sectionflags	@""
	.align	4
.nv.constant0.triton_poi_fused_convolution_relu_32:
	.zero		548
